//
// Generated by NVIDIA NVVM Compiler
//
// Compiler Build ID: CL-36424714
// Cuda compilation tools, release 13.0, V13.0.88
// Based on NVVM 20.0.0
//

.version 9.0
.target sm_100
.address_size 64

	// .globl	_Z12mandelKernelmPiffffii

.visible .entry _Z12mandelKernelmPiffffii(
	.param .u64 _Z12mandelKernelmPiffffii_param_0,
	.param .u64 .ptr .align 1 _Z12mandelKernelmPiffffii_param_1,
	.param .f32 _Z12mandelKernelmPiffffii_param_2,
	.param .f32 _Z12mandelKernelmPiffffii_param_3,
	.param .f32 _Z12mandelKernelmPiffffii_param_4,
	.param .f32 _Z12mandelKernelmPiffffii_param_5,
	.param .u32 _Z12mandelKernelmPiffffii_param_6,
	.param .u32 _Z12mandelKernelmPiffffii_param_7
)
{
	.reg .pred 	%p<10>;
	.reg .b32 	%r<39>;
	.reg .b32 	%f<57>;
	.reg .b64 	%rd<14>;

	ld.param.u64 	%rd4, [_Z12mandelKernelmPiffffii_param_0];
	ld.param.u64 	%rd5, [_Z12mandelKernelmPiffffii_param_1];
	ld.param.f32 	%f29, [_Z12mandelKernelmPiffffii_param_2];
	ld.param.f32 	%f30, [_Z12mandelKernelmPiffffii_param_3];
	ld.param.f32 	%f31, [_Z12mandelKernelmPiffffii_param_4];
	ld.param.f32 	%f32, [_Z12mandelKernelmPiffffii_param_5];
	ld.param.u32 	%r15, [_Z12mandelKernelmPiffffii_param_7];
	cvta.to.global.u64 	%rd1, %rd5;
	mov.u32 	%r16, %ctaid.x;
	mov.u32 	%r17, %ntid.x;
	mov.u32 	%r18, %tid.x;
	mad.lo.s32 	%r19, %r16, %r17, %r18;
	shl.b32 	%r1, %r19, 1;
	mov.u32 	%r20, %ctaid.y;
	mov.u32 	%r21, %ntid.y;
	mov.u32 	%r22, %tid.y;
	mad.lo.s32 	%r23, %r20, %r21, %r22;
	shl.b32 	%r2, %r23, 1;
	setp.lt.s32 	%p1, %r15, 1;
	@%p1 bra 	$L__BB0_14;
	cvt.rn.f32.u32 	%f33, %r2;
	fma.rn.f32 	%f1, %f32, %f33, %f30;
	cvt.rn.f32.s32 	%f34, %r1;
	fma.rn.f32 	%f2, %f31, %f34, %f29;
	mov.b32 	%r35, 0;
	mov.f32 	%f53, %f1;
	mov.f32 	%f54, %f2;
$L__BB0_2:
	mul.f32 	%f17, %f54, %f54;
	mul.f32 	%f18, %f53, %f53;
	add.f32 	%f35, %f17, %f18;
	setp.gt.f32 	%p2, %f35, 0f40800000;
	mov.u32 	%r38, %r35;
	@%p2 bra 	$L__BB0_10;
	bra.uni 	$L__BB0_9;
$L__BB0_3:
	mul.f32 	%f5, %f50, %f50;
	mul.f32 	%f6, %f49, %f49;
	add.f32 	%f43, %f5, %f6;
	setp.gt.f32 	%p6, %f43, 0f40800000;
	mov.u32 	%r32, %r31;
	@%p6 bra 	$L__BB0_5;
	sub.f32 	%f44, %f5, %f6;
	add.f32 	%f45, %f50, %f50;
	add.f32 	%f50, %f2, %f44;
	fma.rn.f32 	%f49, %f45, %f49, %f27;
	add.s32 	%r31, %r31, 1;
	setp.ne.s32 	%p7, %r31, %r15;
	mov.u32 	%r32, %r15;
	@%p7 bra 	$L__BB0_3;
$L__BB0_5:
	add.s64 	%rd2, %rd3, %rd4;
	st.global.u32 	[%rd2], %r32;
	mov.b32 	%r33, 0;
	mov.f32 	%f51, %f27;
	mov.f32 	%f52, %f28;
$L__BB0_6:
	mul.f32 	%f11, %f52, %f52;
	mul.f32 	%f12, %f51, %f51;
	add.f32 	%f46, %f11, %f12;
	setp.gt.f32 	%p8, %f46, 0f40800000;
	mov.u32 	%r34, %r33;
	@%p8 bra 	$L__BB0_8;
	sub.f32 	%f47, %f11, %f12;
	add.f32 	%f48, %f52, %f52;
	add.f32 	%f52, %f28, %f47;
	fma.rn.f32 	%f51, %f48, %f51, %f27;
	add.s32 	%r33, %r33, 1;
	setp.ne.s32 	%p9, %r33, %r15;
	mov.u32 	%r34, %r15;
	@%p9 bra 	$L__BB0_6;
$L__BB0_8:
	st.global.u32 	[%rd2+4], %r34;
	bra.uni 	$L__BB0_15;
$L__BB0_9:
	sub.f32 	%f36, %f17, %f18;
	add.f32 	%f37, %f54, %f54;
	add.f32 	%f54, %f2, %f36;
	fma.rn.f32 	%f53, %f37, %f53, %f1;
	add.s32 	%r35, %r35, 1;
	setp.eq.s32 	%p3, %r35, %r15;
	mov.u32 	%r38, %r15;
	@%p3 bra 	$L__BB0_10;
	bra.uni 	$L__BB0_2;
$L__BB0_10:
	cvt.u64.u32 	%rd11, %r2;
	mad.lo.s64 	%rd12, %rd4, %rd11, %rd1;
	mul.wide.s32 	%rd13, %r1, 4;
	add.s64 	%rd3, %rd12, %rd13;
	st.global.u32 	[%rd3], %r38;
	add.s32 	%r27, %r1, 1;
	cvt.rn.f32.s32 	%f38, %r27;
	fma.rn.f32 	%f28, %f31, %f38, %f29;
	mov.b32 	%r36, 0;
	mov.f32 	%f55, %f1;
	mov.f32 	%f56, %f28;
$L__BB0_11:
	mul.f32 	%f23, %f56, %f56;
	mul.f32 	%f24, %f55, %f55;
	add.f32 	%f39, %f23, %f24;
	setp.gt.f32 	%p4, %f39, 0f40800000;
	mov.u32 	%r37, %r36;
	@%p4 bra 	$L__BB0_13;
	sub.f32 	%f40, %f23, %f24;
	add.f32 	%f41, %f56, %f56;
	add.f32 	%f56, %f28, %f40;
	fma.rn.f32 	%f55, %f41, %f55, %f1;
	add.s32 	%r36, %r36, 1;
	setp.ne.s32 	%p5, %r36, %r15;
	mov.u32 	%r37, %r15;
	@%p5 bra 	$L__BB0_11;
$L__BB0_13:
	st.global.u32 	[%rd3+4], %r37;
	add.s32 	%r29, %r2, 1;
	cvt.rn.f32.u32 	%f42, %r29;
	fma.rn.f32 	%f27, %f32, %f42, %f30;
	mov.b32 	%r31, 0;
	mov.f32 	%f49, %f27;
	mov.f32 	%f50, %f2;
	bra.uni 	$L__BB0_3;
$L__BB0_14:
	cvt.u64.u32 	%rd6, %r2;
	mad.lo.s64 	%rd7, %rd4, %rd6, %rd1;
	mul.wide.s32 	%rd8, %r1, 4;
	add.s64 	%rd9, %rd7, %rd8;
	mov.b32 	%r24, 0;
	st.global.u32 	[%rd9], %r24;
	st.global.u32 	[%rd9+4], %r24;
	add.s64 	%rd10, %rd9, %rd4;
	st.global.u32 	[%rd10], %r24;
	st.global.u32 	[%rd10+4], %r24;
$L__BB0_15:
	ret;

}


// ===== COMPILED SASS (sm_100) =====

	.target	sm_100

	.elftype	@"ET_EXEC"


//--------------------- .note.nv.tkinfo           --------------------------
	.section	.note.nv.tkinfo,"",@"SHT_NOTE"
	.sectionflags	@"SHF_NOTE_NV_TKINFO"
	.tkinfo
        /*0018*/ 	.word	0x00000002
        /*0030*/ 	.string	""
        /*0030*/ 	.string	"ptxas"
        /*0030*/ 	.string	"Cuda compilation tools, release 13.0, V13.0.88"
        /*0030*/ 	.string	"Build cuda_13.0.r13.0/compiler.36424714_0"
        /*0030*/ 	.string	"-arch sm_100 -m 64 "



//--------------------- .note.nv.cuinfo           --------------------------
	.section	.note.nv.cuinfo,"",@"SHT_NOTE"
	.sectionflags	@"SHF_NOTE_NV_CUINFO"
        /*0018*/ 	.short	0x0002
        /*001a*/ 	.short	0x0064
        /*001c*/ 	.short	0x0082
	.zero		2


//--------------------- .nv.info                  --------------------------
	.section	.nv.info,"",@"SHT_CUDA_INFO"
	.align	4


	//----- nvinfo : EIATTR_REGCOUNT
	.align		4
        /*0000*/ 	.byte	0x04, 0x2f
        /*0002*/ 	.short	(.L_1 - .L_0)
	.align		4
.L_0:
        /*0004*/ 	.word	index@(_Z12mandelKernelmPiffffii)
        /*0008*/ 	.word	0x00000010


	//----- nvinfo : EIATTR_FRAME_SIZE
	.align		4
.L_1:
        /*000c*/ 	.byte	0x04, 0x11
        /*000e*/ 	.short	(.L_3 - .L_2)
	.align		4
.L_2:
        /*0010*/ 	.word	index@(_Z12mandelKernelmPiffffii)
        /*0014*/ 	.word	0x00000000


	//----- nvinfo : EIATTR_MIN_STACK_SIZE
	.align		4
.L_3:
        /*0018*/ 	.byte	0x04, 0x12
        /*001a*/ 	.short	(.L_5 - .L_4)
	.align		4
.L_4:
        /*001c*/ 	.word	index@(_Z12mandelKernelmPiffffii)
        /*0020*/ 	.word	0x00000000
.L_5:


//--------------------- .nv.compat                --------------------------
	.section	.nv.compat,"",@"SHT_CUDA_COMPAT_INFO"
	.align	4
        /*0000*/ 	.byte	0x02, 0x09, 0x00, 0x00, 0x02, 0x02, 0x01, 0x00, 0x02, 0x05, 0x05, 0x00, 0x03, 0x07, 0x01, 0x01
        /*0010*/ 	.byte	0x02, 0x03, 0x00, 0x00, 0x02, 0x06, 0x01, 0x00, 0x04, 0x0b, 0x08, 0x00, 0x01, 0x00, 0x00, 0x00
        /*0020*/ 	.byte	0x00, 0x00, 0x00, 0x00


//--------------------- .nv.info._Z12mandelKernelmPiffffii --------------------------
	.section	.nv.info._Z12mandelKernelmPiffffii,"",@"SHT_CUDA_INFO"
	.sectionflags	@""
	.align	4


	//----- nvinfo : EIATTR_CUDA_API_VERSION
	.align		4
        /*0000*/ 	.byte	0x04, 0x37
        /*0002*/ 	.short	(.L_7 - .L_6)
.L_6:
        /*0004*/ 	.word	0x00000082


	//----- nvinfo : EIATTR_KPARAM_INFO
	.align		4
.L_7:
        /*0008*/ 	.byte	0x04, 0x17
        /*000a*/ 	.short	(.L_9 - .L_8)
.L_8:
        /*000c*/ 	.word	0x00000000
        /*0010*/ 	.short	0x0007
        /*0012*/ 	.short	0x0024
        /*0014*/ 	.byte	0x00, 0xf0, 0x11, 0x00


	//----- nvinfo : EIATTR_KPARAM_INFO
	.align		4
.L_9:
        /*0018*/ 	.byte	0x04, 0x17
        /*001a*/ 	.short	(.L_11 - .L_10)
.L_10:
        /*001c*/ 	.word	0x00000000
        /*0020*/ 	.short	0x0006
        /*0022*/ 	.short	0x0020
        /*0024*/ 	.byte	0x00, 0xf0, 0x11, 0x00


	//----- nvinfo : EIATTR_KPARAM_INFO
	.align		4
.L_11:
        /*0028*/ 	.byte	0x04, 0x17
        /*002a*/ 	.short	(.L_13 - .L_12)
.L_12:
        /*002c*/ 	.word	0x00000000
        /*0030*/ 	.short	0x0005
        /*0032*/ 	.short	0x001c
        /*0034*/ 	.byte	0x00, 0xf0, 0x11, 0x00


	//----- nvinfo : EIATTR_KPARAM_INFO
	.align		4
.L_13:
        /*0038*/ 	.byte	0x04, 0x17
        /*003a*/ 	.short	(.L_15 - .L_14)
.L_14:
        /*003c*/ 	.word	0x00000000
        /*0040*/ 	.short	0x0004
        /*0042*/ 	.short	0x0018
        /*0044*/ 	.byte	0x00, 0xf0, 0x11, 0x00


	//----- nvinfo : EIATTR_KPARAM_INFO
	.align		4
.L_15:
        /*0048*/ 	.byte	0x04, 0x17
        /*004a*/ 	.short	(.L_17 - .L_16)
.L_16:
        /*004c*/ 	.word	0x00000000
        /*0050*/ 	.short	0x0003
        /*0052*/ 	.short	0x0014
        /*0054*/ 	.byte	0x00, 0xf0, 0x11, 0x00


	//----- nvinfo : EIATTR_KPARAM_INFO
	.align		4
.L_17:
        /*0058*/ 	.byte	0x04, 0x17
        /*005a*/ 	.short	(.L_19 - .L_18)
.L_18:
        /*005c*/ 	.word	0x00000000
        /*0060*/ 	.short	0x0002
        /*0062*/ 	.short	0x0010
        /*0064*/ 	.byte	0x00, 0xf0, 0x11, 0x00


	//----- nvinfo : EIATTR_KPARAM_INFO
	.align		4
.L_19:
        /*0068*/ 	.byte	0x04, 0x17
        /*006a*/ 	.short	(.L_21 - .L_20)
.L_20:
        /*006c*/ 	.word	0x00000000
        /*0070*/ 	.short	0x0001
        /*0072*/ 	.short	0x0008
        /*0074*/ 	.byte	0x00, 0xf5, 0x21, 0x00


	//----- nvinfo : EIATTR_KPARAM_INFO
	.align		4
.L_21:
        /*0078*/ 	.byte	0x04, 0x17
        /*007a*/ 	.short	(.L_23 - .L_22)
.L_22:
        /*007c*/ 	.word	0x00000000
        /*0080*/ 	.short	0x0000
        /*0082*/ 	.short	0x0000
        /*0084*/ 	.byte	0x00, 0xf0, 0x21, 0x00


	//----- nvinfo : EIATTR_SPARSE_MMA_MASK
	.align		4
.L_23:
        /*0088*/ 	.byte	0x03, 0x50
        /*008a*/ 	.short	0x0000


	//----- nvinfo : EIATTR_MAXREG_COUNT
	.align		4
        /*008c*/ 	.byte	0x03, 0x1b
        /*008e*/ 	.short	0x00ff


	//----- nvinfo : EIATTR_MERCURY_ISA_VERSION
	.align		4
        /*0090*/ 	.byte	0x03, 0x5f
        /*0092*/ 	.short	0x0101


	//----- nvinfo : EIATTR_VRC_CTA_INIT_COUNT
	.align		4
        /*0094*/ 	.byte	0x02, 0x4a
	.zero		1
	.zero		1


	//----- nvinfo : EIATTR_EXIT_INSTR_OFFSETS
	.align		4
        /*0098*/ 	.byte	0x04, 0x1c
        /*009a*/ 	.short	(.L_25 - .L_24)


	//   ....[0]....
.L_24:
        /*009c*/ 	.word	0x000007d0


	//   ....[1]....
        /*00a0*/ 	.word	0x00000890


	//----- nvinfo : EIATTR_CRS_STACK_SIZE
	.align		4
.L_25:
        /*00a4*/ 	.byte	0x04, 0x1e
        /*00a6*/ 	.short	(.L_27 - .L_26)
.L_26:
        /*00a8*/ 	.word	0x00000000


	//----- nvinfo : EIATTR_CBANK_PARAM_SIZE
	.align		4
.L_27:
        /*00ac*/ 	.byte	0x03, 0x19
        /*00ae*/ 	.short	0x0028


	//----- nvinfo : EIATTR_PARAM_CBANK
	.align		4
        /*00b0*/ 	.byte	0x04, 0x0a
        /*00b2*/ 	.short	(.L_29 - .L_28)
	.align		4
.L_28:
        /*00b4*/ 	.word	index@(.nv.constant0._Z12mandelKernelmPiffffii)
        /*00b8*/ 	.short	0x0380
        /*00ba*/ 	.short	0x0028


	//----- nvinfo : EIATTR_SW_WAR
	.align		4
.L_29:
        /*00bc*/ 	.byte	0x04, 0x36
        /*00be*/ 	.short	(.L_31 - .L_30)
.L_30:
        /*00c0*/ 	.word	0x00000008
.L_31:


//--------------------- .nv.callgraph             --------------------------
	.section	.nv.callgraph,"",@"SHT_CUDA_CALLGRAPH"
	.align	4
	.sectionentsize	8
	.align		4
        /*0000*/ 	.word	0x00000000
	.align		4
        /*0004*/ 	.word	0xffffffff
	.align		4
        /*0008*/ 	.word	0x00000000
	.align		4
        /*000c*/ 	.word	0xfffffffe
	.align		4
        /*0010*/ 	.word	0x00000000
	.align		4
        /*0014*/ 	.word	0xfffffffd
	.align		4
        /*0018*/ 	.word	0x00000000
	.align		4
        /*001c*/ 	.word	0xfffffffc


//--------------------- .text._Z12mandelKernelmPiffffii --------------------------
	.section	.text._Z12mandelKernelmPiffffii,"ax",@progbits
	.align	128
        .global         _Z12mandelKernelmPiffffii
        .type           _Z12mandelKernelmPiffffii,@function
        .size           _Z12mandelKernelmPiffffii,(.L_x_14 - _Z12mandelKernelmPiffffii)
        .other          _Z12mandelKernelmPiffffii,@"STO_CUDA_ENTRY STV_DEFAULT"
_Z12mandelKernelmPiffffii:
.text._Z12mandelKernelmPiffffii:
[----:B------:R-:W-:Y:S01]  /*0000*/  LDC R1, c[0x0][0x37c] ;  /* 0x0000df00ff017b82 */ /* 0x000fe20000000800 */
[----:B------:R-:W0:Y:S07]  /*0010*/  S2R R0, SR_TID.X ;  /* 0x0000000000007919 */ /* 0x000e2e0000002100 */
[----:B------:R-:W0:Y:S01]  /*0020*/  LDC R5, c[0x0][0x360] ;  /* 0x0000d800ff057b82 */ /* 0x000e220000000800 */
[----:B------:R-:W1:Y:S01]  /*0030*/  LDCU UR8, c[0x0][0x3a4] ;  /* 0x00007480ff0877ac */ /* 0x000e620008000800 */
[----:B------:R-:W2:Y:S01]  /*0040*/  S2R R3, SR_TID.Y ;  /* 0x0000000000037919 */ /* 0x000ea20000002200 */
[----:B------:R-:W3:Y:S05]  /*0050*/  LDCU.64 UR4, c[0x0][0x358] ;  /* 0x00006b00ff0477ac */ /* 0x000eea0008000a00 */
[----:B------:R-:W0:Y:S08]  /*0060*/  S2UR UR6, SR_CTAID.X ;  /* 0x00000000000679c3 */ /* 0x000e300000002500 */
[----:B------:R-:W2:Y:S01]  /*0070*/  S2UR UR7, SR_CTAID.Y ;  /* 0x00000000000779c3 */ /* 0x000ea20000002600 */
[----:B-1----:R-:W-:-:S07]  /*0080*/  UISETP.GE.AND UP0, UPT, UR8, 0x1, UPT ;  /* 0x000000010800788c */ /* 0x002fce000bf06270 */
[----:B------:R-:W2:Y:S01]  /*0090*/  LDC R4, c[0x0][0x364] ;  /* 0x0000d900ff047b82 */ /* 0x000ea20000000800 */
[----:B0-----:R-:W-:-:S05]  /*00a0*/  IMAD R5, R5, UR6, R0 ;  /* 0x0000000605057c24 */ /* 0x001fca000f8e0200 */
[----:B------:R-:W-:Y:S01]  /*00b0*/  SHF.L.U32 R5, R5, 0x1, RZ ;  /* 0x0000000105057819 */ /* 0x000fe200000006ff */
[----:B--2---:R-:W-:-:S05]  /*00c0*/  IMAD R4, R4, UR7, R3 ;  /* 0x0000000704047c24 */ /* 0x004fca000f8e0203 */
[----:B------:R-:W-:Y:S01]  /*00d0*/  SHF.L.U32 R4, R4, 0x1, RZ ;  /* 0x0000000104047819 */ /* 0x000fe200000006ff */
[----:B---3--:R-:W-:Y:S06]  /*00e0*/  BRA.U !UP0, `(.L_x_0) ;  /* 0x0000000508bc7547 */ /* 0x008fec000b800000 */
[----:B------:R-:W0:Y:S01]  /*00f0*/  LDC.64 R10, c[0x0][0x390] ;  /* 0x0000e400ff0a7b82 */ /* 0x000e220000000a00 */
[----:B------:R-:W-:Y:S01]  /*0100*/  I2FP.F32.U32 R6, R4 ;  /* 0x0000000400067245 */ /* 0x000fe20000201000 */
[----:B------:R-:W-:Y:S01]  /*0110*/  HFMA2 R2, -RZ, RZ, 0, 0 ;  /* 0x00000000ff027431 */ /* 0x000fe200000001ff */
[----:B------:R-:W-:Y:S01]  /*0120*/  I2FP.F32.S32 R3, R5 ;  /* 0x0000000500037245 */ /* 0x000fe20000201400 */
[----:B------:R-:W-:Y:S01]  /*0130*/  BSSY.RECONVERGENT B0, `(.L_x_1) ;  /* 0x0000016000007945 */ /* 0x000fe20003800200 */
[----:B------:R-:W1:Y:S03]  /*0140*/  LDCU UR6, c[0x0][0x3a4] ;  /* 0x00007480ff0677ac */ /* 0x000e660008000800 */
[----:B------:R-:W0:Y:S01]  /*0150*/  LDC.64 R8, c[0x0][0x398] ;  /* 0x0000e600ff087b82 */ /* 0x000e220000000a00 */
[----:B------:R-:W2:Y:S01]  /*0160*/  LDCU UR7, c[0x0][0x3a4] ;  /* 0x00007480ff0777ac */ /* 0x000ea20008000800 */
[----:B0-----:R-:W-:Y:S01]  /*0170*/  FFMA R6, R6, R9, R11 ;  /* 0x0000000906067223 */ /* 0x001fe2000000000b */
[----:B------:R-:W-:-:S04]  /*0180*/  FFMA R0, R3, R8, R10 ;  /* 0x0000000803007223 */ /* 0x000fc8000000000a */
[----:B------:R-:W-:Y:S02]  /*0190*/  MOV R3, R6 ;  /* 0x0000000600037202 */ /* 0x000fe40000000f00 */
[----:B-12---:R-:W-:-:S07]  /*01a0*/  MOV R7, R0 ;  /* 0x0000000000077202 */ /* 0x006fce0000000f00 */
.L_x_3:
[----:B------:R-:W-:Y:S01]  /*01b0*/  FMUL R8, R7, R7 ;  /* 0x0000000707087220 */ /* 0x000fe20000400000 */
[----:B------:R-:W-:-:S04]  /*01c0*/  FMUL R11, R3, R3 ;  /* 0x00000003030b7220 */ /* 0x000fc80000400000 */
[----:B------:R-:W-:-:S05]  /*01d0*/  FADD R9, R8, R11 ;  /* 0x0000000b08097221 */ /* 0x000fca0000000000 */
[----:B------:R-:W-:Y:S02]  /*01e0*/  FSETP.GT.AND P0, PT, R9, 4, PT ;  /* 0x408000000900780b */ /* 0x000fe40003f04000 */
[----:B------:R-:W-:-:S11]  /*01f0*/  MOV R9, R2 ;  /* 0x0000000200097202 */ /* 0x000fd60000000f00 */
[----:B------:R-:W-:Y:S05]  /*0200*/  @P0 BRA `(.L_x_2) ;  /* 0x0000000000200947 */ /* 0x000fea0003800000 */
[----:B------:R-:W-:Y:S01]  /*0210*/  IADD3 R2, PT, PT, R2, 0x1, RZ ;  /* 0x0000000102027810 */ /* 0x000fe20007ffe0ff */
[----:B------:R-:W-:Y:S01]  /*0220*/  FADD R9, R7, R7 ;  /* 0x0000000707097221 */ /* 0x000fe20000000000 */
[----:B------:R-:W-:Y:S02]  /*0230*/  FADD R7, R8, -R11 ;  /* 0x8000000b08077221 */ /* 0x000fe40000000000 */
[----:B------:R-:W-:Y:S01]  /*0240*/  ISETP.NE.AND P0, PT, R2, UR7, PT ;  /* 0x0000000702007c0c */ /* 0x000fe2000bf05270 */
[----:B------:R-:W-:Y:S01]  /*0250*/  FFMA R3, R9, R3, R6 ;  /* 0x0000000309037223 */ /* 0x000fe20000000006 */
[----:B------:R-:W-:-:S11]  /*0260*/  FADD R7, R0, R7 ;  /* 0x0000000700077221 */ /* 0x000fd60000000000 */
[----:B------:R-:W-:Y:S05]  /*0270*/  @P0 BRA `(.L_x_3) ;  /* 0xfffffffc00cc0947 */ /* 0x000fea000383ffff */
[----:B------:R-:W-:-:S07]  /*0280*/  MOV R9, UR6 ;  /* 0x0000000600097c02 */ /* 0x000fce0008000f00 */
.L_x_2:
[----:B------:R-:W-:Y:S05]  /*0290*/  BSYNC.RECONVERGENT B0 ;  /* 0x0000000000007941 */ /* 0x000fea0003800200 */
.L_x_1:
[----:B------:R-:W0:Y:S01]  /*02a0*/  LDC.64 R2, c[0x0][0x388] ;  /* 0x0000e200ff027b82 */ /* 0x000e220000000a00 */
[----:B------:R-:W0:Y:S01]  /*02b0*/  LDCU.64 UR6, c[0x0][0x380] ;  /* 0x00007000ff0677ac */ /* 0x000e220008000a00 */
[----:B------:R-:W-:Y:S01]  /*02c0*/  HFMA2 R7, -RZ, RZ, 0, 0 ;  /* 0x00000000ff077431 */ /* 0x000fe200000001ff */
[----:B------:R-:W-:Y:S01]  /*02d0*/  BSSY.RECONVERGENT B0, `(.L_x_4) ;  /* 0x000001c000007945 */ /* 0x000fe20003800200 */
[----:B------:R-:W-:Y:S01]  /*02e0*/  MOV R11, R6 ;  /* 0x00000006000b7202 */ /* 0x000fe20000000f00 */
[----:B------:R-:W1:Y:S03]  /*02f0*/  LDCU UR8, c[0x0][0x3a4] ;  /* 0x00007480ff0877ac */ /* 0x000e660008000800 */
[----:B------:R-:W2:Y:S01]  /*0300*/  LDC R8, c[0x0][0x390] ;  /* 0x0000e400ff087b82 */ /* 0x000ea20000000800 */
[C---:B0-----:R-:W-:Y:S01]  /*0310*/  IMAD.WIDE.U32 R2, R4.reuse, UR6, R2 ;  /* 0x0000000604027c25 */ /* 0x041fe2000f8e0002 */
[----:B------:R-:W2:Y:S03]  /*0320*/  LDCU UR6, c[0x0][0x398] ;  /* 0x00007300ff0677ac */ /* 0x000ea60008000800 */
[----:B------:R-:W-:Y:S01]  /*0330*/  IMAD R3, R4, UR7, R3 ;  /* 0x0000000704037c24 */ /* 0x000fe2000f8e0203 */
[----:B------:R-:W0:Y:S01]  /*0340*/  LDCU UR7, c[0x0][0x3a4] ;  /* 0x00007480ff0777ac */ /* 0x000e220008000800 */
[C---:B------:R-:W-:Y:S01]  /*0350*/  IMAD.WIDE R2, R5.reuse, 0x4, R2 ;  /* 0x0000000405027825 */ /* 0x040fe200078e0202 */
[----:B------:R-:W-:-:S04]  /*0360*/  IADD3 R5, PT, PT, R5, 0x1, RZ ;  /* 0x0000000105057810 */ /* 0x000fc80007ffe0ff */
[----:B------:R3:W-:Y:S01]  /*0370*/  STG.E desc[UR4][R2.64], R9 ;  /* 0x0000000902007986 */ /* 0x0007e2000c101904 */
[----:B------:R-:W-:-:S05]  /*0380*/  I2FP.F32.S32 R5, R5 ;  /* 0x0000000500057245 */ /* 0x000fca0000201400 */
[----:B--2---:R-:W-:-:S05]  /*0390*/  FFMA R5, R5, UR6, R8 ;  /* 0x0000000605057c23 */ /* 0x004fca0008000008 */
[----:B01-3--:R-:W-:-:S07]  /*03a0*/  MOV R8, R5 ;  /* 0x0000000500087202 */ /* 0x00bfce0000000f00 */
.L_x_6:
        /* <DEDUP_REMOVED lines=14> */
.L_x_5:
[----:B------:R-:W-:Y:S05]  /*0490*/  BSYNC.RECONVERGENT B0 ;  /* 0x0000000000007941 */ /* 0x000fea0003800200 */
.L_x_4:
[----:B------:R-:W0:Y:S01]  /*04a0*/  LDC R7, c[0x0][0x394] ;  /* 0x0000e500ff077b82 */ /* 0x000e220000000800 */
[----:B------:R-:W0:Y:S01]  /*04b0*/  LDCU UR6, c[0x0][0x39c] ;  /* 0x00007380ff0677ac */ /* 0x000e220008000800 */
[----:B------:R1:W-:Y:S01]  /*04c0*/  STG.E desc[UR4][R2.64+0x4], R9 ;  /* 0x0000040902007986 */ /* 0x0003e2000c101904 */
[----:B------:R-:W-:Y:S01]  /*04d0*/  IADD3 R4, PT, PT, R4, 0x1, RZ ;  /* 0x0000000104047810 */ /* 0x000fe20007ffe0ff */
[----:B------:R-:W-:Y:S01]  /*04e0*/  BSSY.RECONVERGENT B0, `(.L_x_7) ;  /* 0x0000015000007945 */ /* 0x000fe20003800200 */
[----:B------:R-:W2:Y:S02]  /*04f0*/  LDCU UR8, c[0x0][0x3a4] ;  /* 0x00007480ff0877ac */ /* 0x000ea40008000800 */
[----:B------:R-:W-:Y:S01]  /*0500*/  I2FP.F32.U32 R4, R4 ;  /* 0x0000000400047245 */ /* 0x000fe20000201000 */
[----:B------:R-:W3:Y:S04]  /*0510*/  LDCU UR7, c[0x0][0x3a4] ;  /* 0x00007480ff0777ac */ /* 0x000ee80008000800 */
[----:B0-----:R-:W-:Y:S01]  /*0520*/  FFMA R8, R4, UR6, R7 ;  /* 0x0000000604087c23 */ /* 0x001fe20008000007 */
[----:B------:R-:W-:Y:S01]  /*0530*/  HFMA2 R7, -RZ, RZ, 0, 0 ;  /* 0x00000000ff077431 */ /* 0x000fe200000001ff */
[----:B------:R-:W-:-:S03]  /*0540*/  MOV R4, R0 ;  /* 0x0000000000047202 */ /* 0x000fc60000000f00 */
[----:B-123--:R-:W-:-:S07]  /*0550*/  MOV R6, R8 ;  /* 0x0000000800067202 */ /* 0x00efce0000000f00 */
.L_x_9:
[----:B------:R-:W-:Y:S01]  /*0560*/  FMUL R9, R4, R4 ;  /* 0x0000000404097220 */ /* 0x000fe20000400000 */
[----:B------:R-:W-:-:S04]  /*0570*/  FMUL R10, R6, R6 ;  /* 0x00000006060a7220 */ /* 0x000fc80000400000 */
[----:B------:R-:W-:-:S05]  /*0580*/  FADD R11, R9, R10 ;  /* 0x0000000a090b7221 */ /* 0x000fca0000000000 */
[----:B------:R-:W-:-:S13]  /*0590*/  FSETP.GT.AND P0, PT, R11, 4, PT ;  /* 0x408000000b00780b */ /* 0x000fda0003f04000 */
        /* <DEDUP_REMOVED lines=9> */
.L_x_8:
[----:B------:R-:W-:Y:S05]  /*0630*/  BSYNC.RECONVERGENT B0 ;  /* 0x0000000000007941 */ /* 0x000fea0003800200 */
.L_x_7:
[----:B------:R-:W0:Y:S01]  /*0640*/  LDCU.64 UR6, c[0x0][0x380] ;  /* 0x00007000ff0677ac */ /* 0x000e220008000a00 */
[----:B------:R-:W-:Y:S01]  /*0650*/  HFMA2 R0, -RZ, RZ, 0, 0 ;  /* 0x00000000ff007431 */ /* 0x000fe200000001ff */
[----:B------:R-:W-:Y:S01]  /*0660*/  BSSY.RECONVERGENT B0, `(.L_x_10) ;  /* 0x0000015000007945 */ /* 0x000fe20003800200 */
[----:B------:R-:W-:Y:S02]  /*0670*/  MOV R4, R8 ;  /* 0x0000000800047202 */ /* 0x000fe40000000f00 */
[----:B------:R-:W-:Y:S02]  /*0680*/  MOV R6, R5 ;  /* 0x0000000500067202 */ /* 0x000fe40000000f00 */
[----:B0-----:R-:W-:Y:S01]  /*0690*/  IADD3 R2, P0, PT, R2, UR6, RZ ;  /* 0x0000000602027c10 */ /* 0x001fe2000ff1e0ff */
[----:B------:R-:W0:Y:S03]  /*06a0*/  LDCU UR6, c[0x0][0x3a4] ;  /* 0x00007480ff0677ac */ /* 0x000e260008000800 */
[----:B------:R-:W-:Y:S01]  /*06b0*/  IADD3.X R3, PT, PT, R3, UR7, RZ, P0, !PT ;  /* 0x0000000703037c10 */ /* 0x000fe200087fe4ff */
[----:B------:R-:W1:Y:S04]  /*06c0*/  LDCU UR7, c[0x0][0x3a4] ;  /* 0x00007480ff0777ac */ /* 0x000e680008000800 */
[----:B------:R2:W-:Y:S04]  /*06d0*/  STG.E desc[UR4][R2.64], R7 ;  /* 0x0000000702007986 */ /* 0x0005e8000c101904 */
.L_x_12:
[----:B------:R-:W-:Y:S01]  /*06e0*/  FMUL R9, R6, R6 ;  /* 0x0000000606097220 */ /* 0x000fe20000400000 */
[----:B------:R-:W-:-:S04]  /*06f0*/  FMUL R10, R4, R4 ;  /* 0x00000004040a7220 */ /* 0x000fc80000400000 */
[----:B--2---:R-:W-:-:S05]  /*0700*/  FADD R7, R9, R10 ;  /* 0x0000000a09077221 */ /* 0x004fca0000000000 */
[----:B------:R-:W-:-:S13]  /*0710*/  FSETP.GT.AND P0, PT, R7, 4, PT ;  /* 0x408000000700780b */ /* 0x000fda0003f04000 */
[----:B------:R-:W-:Y:S05]  /*0720*/  @P0 BRA `(.L_x_11) ;  /* 0x0000000000200947 */ /* 0x000fea0003800000 */
[----:B------:R-:W-:Y:S01]  /*0730*/  IADD3 R0, PT, PT, R0, 0x1, RZ ;  /* 0x0000000100007810 */ /* 0x000fe20007ffe0ff */
[----:B------:R-:W-:Y:S01]  /*0740*/  FADD R7, R6, R6 ;  /* 0x0000000606077221 */ /* 0x000fe20000000000 */
[----:B------:R-:W-:Y:S02]  /*0750*/  FADD R6, R9, -R10 ;  /* 0x8000000a09067221 */ /* 0x000fe40000000000 */
[----:B0-----:R-:W-:Y:S01]  /*0760*/  ISETP.NE.AND P0, PT, R0, UR6, PT ;  /* 0x0000000600007c0c */ /* 0x001fe2000bf05270 */
[----:B------:R-:W-:Y:S01]  /*0770*/  FFMA R4, R7, R4, R8 ;  /* 0x0000000407047223 */ /* 0x000fe20000000008 */
[----:B------:R-:W-:-:S11]  /*0780*/  FADD R6, R6, R5 ;  /* 0x0000000506067221 */ /* 0x000fd60000000000 */
[----:B------:R-:W-:Y:S05]  /*0790*/  @P0 BRA `(.L_x_12) ;  /* 0xfffffffc00d00947 */ /* 0x000fea000383ffff */
[----:B-1----:R-:W-:-:S07]  /*07a0*/  MOV R0, UR7 ;  /* 0x0000000700007c02 */ /* 0x002fce0008000f00 */
.L_x_11:
[----:B01----:R-:W-:Y:S05]  /*07b0*/  BSYNC.RECONVERGENT B0 ;  /* 0x0000000000007941 */ /* 0x003fea0003800200 */
.L_x_10:
[----:B------:R-:W-:Y:S01]  /*07c0*/  STG.E desc[UR4][R2.64+0x4], R0 ;  /* 0x0000040002007986 */ /* 0x000fe2000c101904 */
[----:B------:R-:W-:Y:S05]  /*07d0*/  EXIT ;  /* 0x000000000000794d */ /* 0x000fea0003800000 */
.L_x_0:
[----:B------:R-:W0:Y:S01]  /*07e0*/  LDC.64 R2, c[0x0][0x388] ;  /* 0x0000e200ff027b82 */ /* 0x000e220000000a00 */
[----:B------:R-:W0:Y:S02]  /*07f0*/  LDCU.64 UR6, c[0x0][0x380] ;  /* 0x00007000ff0677ac */ /* 0x000e240008000a00 */
[----:B0-----:R-:W-:-:S04]  /*0800*/  IMAD.WIDE.U32 R2, R4, UR6, R2 ;  /* 0x0000000604027c25 */ /* 0x001fc8000f8e0002 */
[----:B------:R-:W-:Y:S02]  /*0810*/  IMAD R3, R4, UR7, R3 ;  /* 0x0000000704037c24 */ /* 0x000fe4000f8e0203 */
[----:B------:R-:W-:-:S03]  /*0820*/  IMAD.WIDE R2, R5, 0x4, R2 ;  /* 0x0000000405027825 */ /* 0x000fc600078e0202 */
[----:B------:R-:W-:Y:S02]  /*0830*/  IADD3 R4, P0, PT, R2, UR6, RZ ;  /* 0x0000000602047c10 */ /* 0x000fe4000ff1e0ff */
[----:B------:R-:W-:Y:S02]  /*0840*/  STG.E desc[UR4][R2.64], RZ ;  /* 0x000000ff02007986 */ /* 0x000fe4000c101904 */
[----:B------:R-:W-:Y:S02]  /*0850*/  IADD3.X R5, PT, PT, R3, UR7, RZ, P0, !PT ;  /* 0x0000000703057c10 */ /* 0x000fe400087fe4ff */
[----:B------:R-:W-:Y:S04]  /*0860*/  STG.E desc[UR4][R2.64+0x4], RZ ;  /* 0x000004ff02007986 */ /* 0x000fe8000c101904 */
[----:B------:R-:W-:Y:S04]  /*0870*/  STG.E desc[UR4][R4.64], RZ ;  /* 0x000000ff04007986 */ /* 0x000fe8000c101904 */
[----:B------:R-:W-:Y:S01]  /*0880*/  STG.E desc[UR4][R4.64+0x4], RZ ;  /* 0x000004ff04007986 */ /* 0x000fe2000c101904 */
[----:B------:R-:W-:Y:S05]  /*0890*/  EXIT ;  /* 0x000000000000794d */ /* 0x000fea0003800000 */
.L_x_13:
[----:B------:R-:W-:-:S00]  /*08a0*/  BRA `(.L_x_13) ;  /* 0xfffffffc00fc7947 */ /* 0x000fc0000383ffff */
[----:B------:R-:W-:-:S00]  /*08b0*/  NOP ;  /* 0x0000000000007918 */ /* 0x000fc00000000000 */
        /* <DEDUP_REMOVED lines=12> */
.L_x_14:


//--------------------- .nv.shared.reserved.0     --------------------------
	.section	.nv.shared.reserved.0,"aw",@nobits
	.weak		__nv_reservedSMEM_offset_0_alias
	.size		__nv_reservedSMEM_offset_0_alias, 0, 64
	.other		__nv_reservedSMEM_offset_0_alias,@"STO_CUDA_RESERVED_SHARED STV_DEFAULT"
__nv_reservedSMEM_offset_0_alias:
	.zero		0
	.zero		64


//--------------------- .nv.constant0._Z12mandelKernelmPiffffii --------------------------
	.section	.nv.constant0._Z12mandelKernelmPiffffii,"a",@progbits
	.sectionflags	@""
	.align	4
.nv.constant0._Z12mandelKernelmPiffffii:
	.zero		936


//--------------------- SYMBOLS --------------------------

	.type		.nv.reservedSmem.offset0,@object
	.size		.nv.reservedSmem.offset0,0x4
